//
// Generated by NVIDIA NVVM Compiler
//
// Compiler Build ID: CL-36424714
// Cuda compilation tools, release 13.0, V13.0.88
// Based on NVVM 20.0.0
//

.version 9.0
.target sm_100
.address_size 64

	// .globl	_Z11sgemm_naiveiiifPKfS0_fPf
// _ZZ11sgemm_naiveiiifPKfS0_fPfE2As has been demoted
// _ZZ11sgemm_naiveiiifPKfS0_fPfE2Bs has been demoted

.visible .entry _Z11sgemm_naiveiiifPKfS0_fPf(
	.param .u32 _Z11sgemm_naiveiiifPKfS0_fPf_param_0,
	.param .u32 _Z11sgemm_naiveiiifPKfS0_fPf_param_1,
	.param .u32 _Z11sgemm_naiveiiifPKfS0_fPf_param_2,
	.param .f32 _Z11sgemm_naiveiiifPKfS0_fPf_param_3,
	.param .u64 .ptr .align 1 _Z11sgemm_naiveiiifPKfS0_fPf_param_4,
	.param .u64 .ptr .align 1 _Z11sgemm_naiveiiifPKfS0_fPf_param_5,
	.param .f32 _Z11sgemm_naiveiiifPKfS0_fPf_param_6,
	.param .u64 .ptr .align 1 _Z11sgemm_naiveiiifPKfS0_fPf_param_7
)
{
	.reg .pred 	%p<6>;
	.reg .b32 	%r<48>;
	.reg .b32 	%f<199>;
	.reg .b64 	%rd<55>;
	// demoted variable
	.shared .align 4 .b8 _ZZ11sgemm_naiveiiifPKfS0_fPfE2As[2048];
	// demoted variable
	.shared .align 4 .b8 _ZZ11sgemm_naiveiiifPKfS0_fPfE2Bs[2048];
	ld.param.u32 	%r16, [_Z11sgemm_naiveiiifPKfS0_fPf_param_0];
	ld.param.u32 	%r17, [_Z11sgemm_naiveiiifPKfS0_fPf_param_1];
	ld.param.u32 	%r15, [_Z11sgemm_naiveiiifPKfS0_fPf_param_2];
	ld.param.f32 	%f25, [_Z11sgemm_naiveiiifPKfS0_fPf_param_3];
	ld.param.u64 	%rd8, [_Z11sgemm_naiveiiifPKfS0_fPf_param_4];
	ld.param.u64 	%rd9, [_Z11sgemm_naiveiiifPKfS0_fPf_param_5];
	ld.param.f32 	%f26, [_Z11sgemm_naiveiiifPKfS0_fPf_param_6];
	ld.param.u64 	%rd10, [_Z11sgemm_naiveiiifPKfS0_fPf_param_7];
	mov.u32 	%r1, %tid.x;
	shr.u32 	%r2, %r1, 3;
	and.b32  	%r3, %r1, 63;
	shr.u32 	%r4, %r1, 6;
	mov.u32 	%r18, %ctaid.y;
	mov.u32 	%r19, %ctaid.x;
	shl.b32 	%r5, %r18, 6;
	add.s32 	%r20, %r5, %r2;
	shl.b32 	%r6, %r19, 6;
	or.b32  	%r21, %r6, %r3;
	setp.ge.u32 	%p1, %r20, %r16;
	setp.ge.u32 	%p2, %r21, %r17;
	or.pred  	%p3, %p1, %p2;
	@%p3 bra 	$L__BB0_5;
	mad.lo.s32 	%r7, %r17, %r5, %r6;
	setp.lt.s32 	%p4, %r15, 1;
	mov.f32 	%f191, 0f00000000;
	mov.f32 	%f192, %f191;
	mov.f32 	%f193, %f191;
	mov.f32 	%f194, %f191;
	mov.f32 	%f195, %f191;
	mov.f32 	%f196, %f191;
	mov.f32 	%f197, %f191;
	mov.f32 	%f198, %f191;
	@%p4 bra 	$L__BB0_4;
	and.b32  	%r24, %r1, 7;
	mul.lo.s32 	%r25, %r15, %r5;
	mad.lo.s32 	%r26, %r15, %r2, %r24;
	mov.u32 	%r27, _ZZ11sgemm_naiveiiifPKfS0_fPfE2As;
	shl.b32 	%r28, %r1, 2;
	add.s32 	%r8, %r27, %r28;
	mad.lo.s32 	%r29, %r17, %r4, %r3;
	and.b32  	%r30, %r1, 960;
	or.b32  	%r31, %r30, %r3;
	shl.b32 	%r32, %r31, 2;
	mov.u32 	%r33, _ZZ11sgemm_naiveiiifPKfS0_fPfE2Bs;
	add.s32 	%r9, %r33, %r32;
	shl.b32 	%r34, %r17, 3;
	and.b32  	%r35, %r28, 3840;
	add.s32 	%r10, %r27, %r35;
	shl.b32 	%r36, %r3, 2;
	add.s32 	%r11, %r33, %r36;
	mul.wide.u32 	%rd11, %r25, 4;
	mul.wide.u32 	%rd12, %r26, 4;
	add.s64 	%rd13, %rd11, %rd12;
	cvta.to.global.u64 	%rd14, %rd8;
	add.s64 	%rd54, %rd14, %rd13;
	mul.wide.u32 	%rd15, %r6, 4;
	mul.wide.u32 	%rd16, %r29, 4;
	add.s64 	%rd17, %rd15, %rd16;
	cvta.to.global.u64 	%rd18, %rd9;
	add.s64 	%rd53, %rd18, %rd17;
	mul.wide.s32 	%rd3, %r34, 4;
	mov.b32 	%r47, 0;
	mov.f32 	%f191, 0f00000000;
$L__BB0_3:
	ld.global.f32 	%f29, [%rd54];
	st.shared.f32 	[%r8], %f29;
	ld.global.f32 	%f30, [%rd53];
	st.shared.f32 	[%r9], %f30;
	bar.sync 	0;
	ld.shared.f32 	%f31, [%r11];
	ld.shared.f32 	%f32, [%r10];
	fma.rn.f32 	%f33, %f31, %f32, %f198;
	ld.shared.f32 	%f34, [%r10+32];
	fma.rn.f32 	%f35, %f31, %f34, %f197;
	ld.shared.f32 	%f36, [%r10+64];
	fma.rn.f32 	%f37, %f31, %f36, %f196;
	ld.shared.f32 	%f38, [%r10+96];
	fma.rn.f32 	%f39, %f31, %f38, %f195;
	ld.shared.f32 	%f40, [%r10+128];
	fma.rn.f32 	%f41, %f31, %f40, %f194;
	ld.shared.f32 	%f42, [%r10+160];
	fma.rn.f32 	%f43, %f31, %f42, %f193;
	ld.shared.f32 	%f44, [%r10+192];
	fma.rn.f32 	%f45, %f31, %f44, %f192;
	ld.shared.f32 	%f46, [%r10+224];
	fma.rn.f32 	%f47, %f31, %f46, %f191;
	ld.shared.f32 	%f48, [%r11+256];
	ld.shared.f32 	%f49, [%r10+4];
	fma.rn.f32 	%f50, %f48, %f49, %f33;
	ld.shared.f32 	%f51, [%r10+36];
	fma.rn.f32 	%f52, %f48, %f51, %f35;
	ld.shared.f32 	%f53, [%r10+68];
	fma.rn.f32 	%f54, %f48, %f53, %f37;
	ld.shared.f32 	%f55, [%r10+100];
	fma.rn.f32 	%f56, %f48, %f55, %f39;
	ld.shared.f32 	%f57, [%r10+132];
	fma.rn.f32 	%f58, %f48, %f57, %f41;
	ld.shared.f32 	%f59, [%r10+164];
	fma.rn.f32 	%f60, %f48, %f59, %f43;
	ld.shared.f32 	%f61, [%r10+196];
	fma.rn.f32 	%f62, %f48, %f61, %f45;
	ld.shared.f32 	%f63, [%r10+228];
	fma.rn.f32 	%f64, %f48, %f63, %f47;
	ld.shared.f32 	%f65, [%r11+512];
	ld.shared.f32 	%f66, [%r10+8];
	fma.rn.f32 	%f67, %f65, %f66, %f50;
	ld.shared.f32 	%f68, [%r10+40];
	fma.rn.f32 	%f69, %f65, %f68, %f52;
	ld.shared.f32 	%f70, [%r10+72];
	fma.rn.f32 	%f71, %f65, %f70, %f54;
	ld.shared.f32 	%f72, [%r10+104];
	fma.rn.f32 	%f73, %f65, %f72, %f56;
	ld.shared.f32 	%f74, [%r10+136];
	fma.rn.f32 	%f75, %f65, %f74, %f58;
	ld.shared.f32 	%f76, [%r10+168];
	fma.rn.f32 	%f77, %f65, %f76, %f60;
	ld.shared.f32 	%f78, [%r10+200];
	fma.rn.f32 	%f79, %f65, %f78, %f62;
	ld.shared.f32 	%f80, [%r10+232];
	fma.rn.f32 	%f81, %f65, %f80, %f64;
	ld.shared.f32 	%f82, [%r11+768];
	ld.shared.f32 	%f83, [%r10+12];
	fma.rn.f32 	%f84, %f82, %f83, %f67;
	ld.shared.f32 	%f85, [%r10+44];
	fma.rn.f32 	%f86, %f82, %f85, %f69;
	ld.shared.f32 	%f87, [%r10+76];
	fma.rn.f32 	%f88, %f82, %f87, %f71;
	ld.shared.f32 	%f89, [%r10+108];
	fma.rn.f32 	%f90, %f82, %f89, %f73;
	ld.shared.f32 	%f91, [%r10+140];
	fma.rn.f32 	%f92, %f82, %f91, %f75;
	ld.shared.f32 	%f93, [%r10+172];
	fma.rn.f32 	%f94, %f82, %f93, %f77;
	ld.shared.f32 	%f95, [%r10+204];
	fma.rn.f32 	%f96, %f82, %f95, %f79;
	ld.shared.f32 	%f97, [%r10+236];
	fma.rn.f32 	%f98, %f82, %f97, %f81;
	ld.shared.f32 	%f99, [%r11+1024];
	ld.shared.f32 	%f100, [%r10+16];
	fma.rn.f32 	%f101, %f99, %f100, %f84;
	ld.shared.f32 	%f102, [%r10+48];
	fma.rn.f32 	%f103, %f99, %f102, %f86;
	ld.shared.f32 	%f104, [%r10+80];
	fma.rn.f32 	%f105, %f99, %f104, %f88;
	ld.shared.f32 	%f106, [%r10+112];
	fma.rn.f32 	%f107, %f99, %f106, %f90;
	ld.shared.f32 	%f108, [%r10+144];
	fma.rn.f32 	%f109, %f99, %f108, %f92;
	ld.shared.f32 	%f110, [%r10+176];
	fma.rn.f32 	%f111, %f99, %f110, %f94;
	ld.shared.f32 	%f112, [%r10+208];
	fma.rn.f32 	%f113, %f99, %f112, %f96;
	ld.shared.f32 	%f114, [%r10+240];
	fma.rn.f32 	%f115, %f99, %f114, %f98;
	ld.shared.f32 	%f116, [%r11+1280];
	ld.shared.f32 	%f117, [%r10+20];
	fma.rn.f32 	%f118, %f116, %f117, %f101;
	ld.shared.f32 	%f119, [%r10+52];
	fma.rn.f32 	%f120, %f116, %f119, %f103;
	ld.shared.f32 	%f121, [%r10+84];
	fma.rn.f32 	%f122, %f116, %f121, %f105;
	ld.shared.f32 	%f123, [%r10+116];
	fma.rn.f32 	%f124, %f116, %f123, %f107;
	ld.shared.f32 	%f125, [%r10+148];
	fma.rn.f32 	%f126, %f116, %f125, %f109;
	ld.shared.f32 	%f127, [%r10+180];
	fma.rn.f32 	%f128, %f116, %f127, %f111;
	ld.shared.f32 	%f129, [%r10+212];
	fma.rn.f32 	%f130, %f116, %f129, %f113;
	ld.shared.f32 	%f131, [%r10+244];
	fma.rn.f32 	%f132, %f116, %f131, %f115;
	ld.shared.f32 	%f133, [%r11+1536];
	ld.shared.f32 	%f134, [%r10+24];
	fma.rn.f32 	%f135, %f133, %f134, %f118;
	ld.shared.f32 	%f136, [%r10+56];
	fma.rn.f32 	%f137, %f133, %f136, %f120;
	ld.shared.f32 	%f138, [%r10+88];
	fma.rn.f32 	%f139, %f133, %f138, %f122;
	ld.shared.f32 	%f140, [%r10+120];
	fma.rn.f32 	%f141, %f133, %f140, %f124;
	ld.shared.f32 	%f142, [%r10+152];
	fma.rn.f32 	%f143, %f133, %f142, %f126;
	ld.shared.f32 	%f144, [%r10+184];
	fma.rn.f32 	%f145, %f133, %f144, %f128;
	ld.shared.f32 	%f146, [%r10+216];
	fma.rn.f32 	%f147, %f133, %f146, %f130;
	ld.shared.f32 	%f148, [%r10+248];
	fma.rn.f32 	%f149, %f133, %f148, %f132;
	ld.shared.f32 	%f150, [%r11+1792];
	ld.shared.f32 	%f151, [%r10+28];
	fma.rn.f32 	%f198, %f150, %f151, %f135;
	ld.shared.f32 	%f152, [%r10+60];
	fma.rn.f32 	%f197, %f150, %f152, %f137;
	ld.shared.f32 	%f153, [%r10+92];
	fma.rn.f32 	%f196, %f150, %f153, %f139;
	ld.shared.f32 	%f154, [%r10+124];
	fma.rn.f32 	%f195, %f150, %f154, %f141;
	ld.shared.f32 	%f155, [%r10+156];
	fma.rn.f32 	%f194, %f150, %f155, %f143;
	ld.shared.f32 	%f156, [%r10+188];
	fma.rn.f32 	%f193, %f150, %f156, %f145;
	ld.shared.f32 	%f157, [%r10+220];
	fma.rn.f32 	%f192, %f150, %f157, %f147;
	ld.shared.f32 	%f158, [%r10+252];
	fma.rn.f32 	%f191, %f150, %f158, %f149;
	bar.sync 	0;
	add.s32 	%r47, %r47, 8;
	add.s64 	%rd54, %rd54, 32;
	add.s64 	%rd53, %rd53, %rd3;
	setp.lt.s32 	%p5, %r47, %r15;
	@%p5 bra 	$L__BB0_3;
$L__BB0_4:
	cvta.to.global.u64 	%rd19, %rd10;
	cvt.u64.u32 	%rd20, %r7;
	mul.lo.s32 	%r37, %r4, %r17;
	shl.b32 	%r38, %r37, 3;
	add.s32 	%r39, %r38, %r3;
	cvt.u64.u32 	%rd21, %r39;
	add.s64 	%rd22, %rd21, %rd20;
	shl.b64 	%rd23, %rd22, 2;
	add.s64 	%rd24, %rd19, %rd23;
	ld.global.f32 	%f159, [%rd24];
	mul.f32 	%f160, %f26, %f159;
	fma.rn.f32 	%f161, %f25, %f198, %f160;
	st.global.f32 	[%rd24], %f161;
	add.s32 	%r40, %r39, %r17;
	cvt.u64.u32 	%rd25, %r40;
	add.s64 	%rd26, %rd25, %rd20;
	shl.b64 	%rd27, %rd26, 2;
	add.s64 	%rd28, %rd19, %rd27;
	ld.global.f32 	%f162, [%rd28];
	mul.f32 	%f163, %f26, %f162;
	fma.rn.f32 	%f164, %f25, %f197, %f163;
	st.global.f32 	[%rd28], %f164;
	add.s32 	%r41, %r40, %r17;
	cvt.u64.u32 	%rd29, %r41;
	add.s64 	%rd30, %rd29, %rd20;
	shl.b64 	%rd31, %rd30, 2;
	add.s64 	%rd32, %rd19, %rd31;
	ld.global.f32 	%f165, [%rd32];
	mul.f32 	%f166, %f26, %f165;
	fma.rn.f32 	%f167, %f25, %f196, %f166;
	st.global.f32 	[%rd32], %f167;
	add.s32 	%r42, %r41, %r17;
	cvt.u64.u32 	%rd33, %r42;
	add.s64 	%rd34, %rd33, %rd20;
	shl.b64 	%rd35, %rd34, 2;
	add.s64 	%rd36, %rd19, %rd35;
	ld.global.f32 	%f168, [%rd36];
	mul.f32 	%f169, %f26, %f168;
	fma.rn.f32 	%f170, %f25, %f195, %f169;
	st.global.f32 	[%rd36], %f170;
	add.s32 	%r43, %r42, %r17;
	cvt.u64.u32 	%rd37, %r43;
	add.s64 	%rd38, %rd37, %rd20;
	shl.b64 	%rd39, %rd38, 2;
	add.s64 	%rd40, %rd19, %rd39;
	ld.global.f32 	%f171, [%rd40];
	mul.f32 	%f172, %f26, %f171;
	fma.rn.f32 	%f173, %f25, %f194, %f172;
	st.global.f32 	[%rd40], %f173;
	add.s32 	%r44, %r43, %r17;
	cvt.u64.u32 	%rd41, %r44;
	add.s64 	%rd42, %rd41, %rd20;
	shl.b64 	%rd43, %rd42, 2;
	add.s64 	%rd44, %rd19, %rd43;
	ld.global.f32 	%f174, [%rd44];
	mul.f32 	%f175, %f26, %f174;
	fma.rn.f32 	%f176, %f25, %f193, %f175;
	st.global.f32 	[%rd44], %f176;
	add.s32 	%r45, %r44, %r17;
	cvt.u64.u32 	%rd45, %r45;
	add.s64 	%rd46, %rd45, %rd20;
	shl.b64 	%rd47, %rd46, 2;
	add.s64 	%rd48, %rd19, %rd47;
	ld.global.f32 	%f177, [%rd48];
	mul.f32 	%f178, %f26, %f177;
	fma.rn.f32 	%f179, %f25, %f192, %f178;
	st.global.f32 	[%rd48], %f179;
	add.s32 	%r46, %r45, %r17;
	cvt.u64.u32 	%rd49, %r46;
	add.s64 	%rd50, %rd49, %rd20;
	shl.b64 	%rd51, %rd50, 2;
	add.s64 	%rd52, %rd19, %rd51;
	ld.global.f32 	%f180, [%rd52];
	mul.f32 	%f181, %f26, %f180;
	fma.rn.f32 	%f182, %f25, %f191, %f181;
	st.global.f32 	[%rd52], %f182;
$L__BB0_5:
	ret;

}


// ===== COMPILED SASS (sm_100) =====

	.target	sm_100

	.elftype	@"ET_EXEC"


//--------------------- .note.nv.tkinfo           --------------------------
	.section	.note.nv.tkinfo,"",@"SHT_NOTE"
	.sectionflags	@"SHF_NOTE_NV_TKINFO"
	.tkinfo
        /*0018*/ 	.word	0x00000002
        /*0030*/ 	.string	""
        /*0030*/ 	.string	"ptxas"
        /*0030*/ 	.string	"Cuda compilation tools, release 13.0, V13.0.88"
        /*0030*/ 	.string	"Build cuda_13.0.r13.0/compiler.36424714_0"
        /*0030*/ 	.string	"-arch sm_100 -m 64 "



//--------------------- .note.nv.cuinfo           --------------------------
	.section	.note.nv.cuinfo,"",@"SHT_NOTE"
	.sectionflags	@"SHF_NOTE_NV_CUINFO"
        /*0018*/ 	.short	0x0002
        /*001a*/ 	.short	0x0064
        /*001c*/ 	.short	0x0082
	.zero		2


//--------------------- .nv.info                  --------------------------
	.section	.nv.info,"",@"SHT_CUDA_INFO"
	.align	4


	//----- nvinfo : EIATTR_REGCOUNT
	.align		4
        /*0000*/ 	.byte	0x04, 0x2f
        /*0002*/ 	.short	(.L_1 - .L_0)
	.align		4
.L_0:
        /*0004*/ 	.word	index@(_Z11sgemm_naiveiiifPKfS0_fPf)
        /*0008*/ 	.word	0x00000030


	//----- nvinfo : EIATTR_FRAME_SIZE
	.align		4
.L_1:
        /*000c*/ 	.byte	0x04, 0x11
        /*000e*/ 	.short	(.L_3 - .L_2)
	.align		4
.L_2:
        /*0010*/ 	.word	index@(_Z11sgemm_naiveiiifPKfS0_fPf)
        /*0014*/ 	.word	0x00000000


	//----- nvinfo : EIATTR_MIN_STACK_SIZE
	.align		4
.L_3:
        /*0018*/ 	.byte	0x04, 0x12
        /*001a*/ 	.short	(.L_5 - .L_4)
	.align		4
.L_4:
        /*001c*/ 	.word	index@(_Z11sgemm_naiveiiifPKfS0_fPf)
        /*0020*/ 	.word	0x00000000
.L_5:


//--------------------- .nv.compat                --------------------------
	.section	.nv.compat,"",@"SHT_CUDA_COMPAT_INFO"
	.align	4
        /*0000*/ 	.byte	0x02, 0x09, 0x00, 0x00, 0x02, 0x02, 0x01, 0x00, 0x02, 0x05, 0x05, 0x00, 0x03, 0x07, 0x01, 0x01
        /*0010*/ 	.byte	0x02, 0x03, 0x00, 0x00, 0x02, 0x06, 0x01, 0x00, 0x04, 0x0b, 0x08, 0x00, 0x09, 0x00, 0x00, 0x00
        /*0020*/ 	.byte	0x00, 0x00, 0x00, 0x00


//--------------------- .nv.info._Z11sgemm_naiveiiifPKfS0_fPf --------------------------
	.section	.nv.info._Z11sgemm_naiveiiifPKfS0_fPf,"",@"SHT_CUDA_INFO"
	.sectionflags	@""
	.align	4


	//----- nvinfo : EIATTR_CUDA_API_VERSION
	.align		4
        /*0000*/ 	.byte	0x04, 0x37
        /*0002*/ 	.short	(.L_7 - .L_6)
.L_6:
        /*0004*/ 	.word	0x00000082


	//----- nvinfo : EIATTR_KPARAM_INFO
	.align		4
.L_7:
        /*0008*/ 	.byte	0x04, 0x17
        /*000a*/ 	.short	(.L_9 - .L_8)
.L_8:
        /*000c*/ 	.word	0x00000000
        /*0010*/ 	.short	0x0007
        /*0012*/ 	.short	0x0028
        /*0014*/ 	.byte	0x00, 0xf5, 0x21, 0x00


	//----- nvinfo : EIATTR_KPARAM_INFO
	.align		4
.L_9:
        /*0018*/ 	.byte	0x04, 0x17
        /*001a*/ 	.short	(.L_11 - .L_10)
.L_10:
        /*001c*/ 	.word	0x00000000
        /*0020*/ 	.short	0x0006
        /*0022*/ 	.short	0x0020
        /*0024*/ 	.byte	0x00, 0xf0, 0x11, 0x00


	//----- nvinfo : EIATTR_KPARAM_INFO
	.align		4
.L_11:
        /*0028*/ 	.byte	0x04, 0x17
        /*002a*/ 	.short	(.L_13 - .L_12)
.L_12:
        /*002c*/ 	.word	0x00000000
        /*0030*/ 	.short	0x0005
        /*0032*/ 	.short	0x0018
        /*0034*/ 	.byte	0x00, 0xf5, 0x21, 0x00


	//----- nvinfo : EIATTR_KPARAM_INFO
	.align		4
.L_13:
        /*0038*/ 	.byte	0x04, 0x17
        /*003a*/ 	.short	(.L_15 - .L_14)
.L_14:
        /*003c*/ 	.word	0x00000000
        /*0040*/ 	.short	0x0004
        /*0042*/ 	.short	0x0010
        /*0044*/ 	.byte	0x00, 0xf5, 0x21, 0x00


	//----- nvinfo : EIATTR_KPARAM_INFO
	.align		4
.L_15:
        /*0048*/ 	.byte	0x04, 0x17
        /*004a*/ 	.short	(.L_17 - .L_16)
.L_16:
        /*004c*/ 	.word	0x00000000
        /*0050*/ 	.short	0x0003
        /*0052*/ 	.short	0x000c
        /*0054*/ 	.byte	0x00, 0xf0, 0x11, 0x00


	//----- nvinfo : EIATTR_KPARAM_INFO
	.align		4
.L_17:
        /*0058*/ 	.byte	0x04, 0x17
        /*005a*/ 	.short	(.L_19 - .L_18)
.L_18:
        /*005c*/ 	.word	0x00000000
        /*0060*/ 	.short	0x0002
        /*0062*/ 	.short	0x0008
        /*0064*/ 	.byte	0x00, 0xf0, 0x11, 0x00


	//----- nvinfo : EIATTR_KPARAM_INFO
	.align		4
.L_19:
        /*0068*/ 	.byte	0x04, 0x17
        /*006a*/ 	.short	(.L_21 - .L_20)
.L_20:
        /*006c*/ 	.word	0x00000000
        /*0070*/ 	.short	0x0001
        /*0072*/ 	.short	0x0004
        /*0074*/ 	.byte	0x00, 0xf0, 0x11, 0x00


	//----- nvinfo : EIATTR_KPARAM_INFO
	.align		4
.L_21:
        /*0078*/ 	.byte	0x04, 0x17
        /*007a*/ 	.short	(.L_23 - .L_22)
.L_22:
        /*007c*/ 	.word	0x00000000
        /*0080*/ 	.short	0x0000
        /*0082*/ 	.short	0x0000
        /*0084*/ 	.byte	0x00, 0xf0, 0x11, 0x00


	//----- nvinfo : EIATTR_SPARSE_MMA_MASK
	.align		4
.L_23:
        /*0088*/ 	.byte	0x03, 0x50
        /*008a*/ 	.short	0x0000


	//----- nvinfo : EIATTR_MAXREG_COUNT
	.align		4
        /*008c*/ 	.byte	0x03, 0x1b
        /*008e*/ 	.short	0x00ff


	//----- nvinfo : EIATTR_NUM_BARRIERS
	.align		4
        /*0090*/ 	.byte	0x02, 0x4c
        /*0092*/ 	.byte	0x01
	.zero		1


	//----- nvinfo : EIATTR_MERCURY_ISA_VERSION
	.align		4
        /*0094*/ 	.byte	0x03, 0x5f
        /*0096*/ 	.short	0x0101


	//----- nvinfo : EIATTR_VRC_CTA_INIT_COUNT
	.align		4
        /*0098*/ 	.byte	0x02, 0x4a
	.zero		1
	.zero		1


	//----- nvinfo : EIATTR_EXIT_INSTR_OFFSETS
	.align		4
        /*009c*/ 	.byte	0x04, 0x1c
        /*009e*/ 	.short	(.L_25 - .L_24)


	//   ....[0]....
.L_24:
        /*00a0*/ 	.word	0x000000c0


	//   ....[1]....
        /*00a4*/ 	.word	0x00000ea0


	//----- nvinfo : EIATTR_CBANK_PARAM_SIZE
	.align		4
.L_25:
        /*00a8*/ 	.byte	0x03, 0x19
        /*00aa*/ 	.short	0x0030


	//----- nvinfo : EIATTR_PARAM_CBANK
	.align		4
        /*00ac*/ 	.byte	0x04, 0x0a
        /*00ae*/ 	.short	(.L_27 - .L_26)
	.align		4
.L_26:
        /*00b0*/ 	.word	index@(.nv.constant0._Z11sgemm_naiveiiifPKfS0_fPf)
        /*00b4*/ 	.short	0x0380
        /*00b6*/ 	.short	0x0030


	//----- nvinfo : EIATTR_SW_WAR
	.align		4
.L_27:
        /*00b8*/ 	.byte	0x04, 0x36
        /*00ba*/ 	.short	(.L_29 - .L_28)
.L_28:
        /*00bc*/ 	.word	0x00000008
.L_29:


//--------------------- .nv.callgraph             --------------------------
	.section	.nv.callgraph,"",@"SHT_CUDA_CALLGRAPH"
	.align	4
	.sectionentsize	8
	.align		4
        /*0000*/ 	.word	0x00000000
	.align		4
        /*0004*/ 	.word	0xffffffff
	.align		4
        /*0008*/ 	.word	0x00000000
	.align		4
        /*000c*/ 	.word	0xfffffffe
	.align		4
        /*0010*/ 	.word	0x00000000
	.align		4
        /*0014*/ 	.word	0xfffffffd
	.align		4
        /*0018*/ 	.word	0x00000000
	.align		4
        /*001c*/ 	.word	0xfffffffc


//--------------------- .text._Z11sgemm_naiveiiifPKfS0_fPf --------------------------
	.section	.text._Z11sgemm_naiveiiifPKfS0_fPf,"ax",@progbits
	.align	128
        .global         _Z11sgemm_naiveiiifPKfS0_fPf
        .type           _Z11sgemm_naiveiiifPKfS0_fPf,@function
        .size           _Z11sgemm_naiveiiifPKfS0_fPf,(.L_x_3 - _Z11sgemm_naiveiiifPKfS0_fPf)
        .other          _Z11sgemm_naiveiiifPKfS0_fPf,@"STO_CUDA_ENTRY STV_DEFAULT"
_Z11sgemm_naiveiiifPKfS0_fPf:
.text._Z11sgemm_naiveiiifPKfS0_fPf:
[----:B------:R-:W-:Y:S01]  /*0000*/  LDC R1, c[0x0][0x37c] ;  /* 0x0000df00ff017b82 */ /* 0x000fe20000000800 */
[----:B------:R-:W0:Y:S07]  /*0010*/  S2R R0, SR_CTAID.X ;  /* 0x0000000000007919 */ /* 0x000e2e0000002500 */
[----:B------:R-:W1:Y:S01]  /*0020*/  S2UR UR5, SR_CTAID.Y ;  /* 0x00000000000579c3 */ /* 0x000e620000002600 */
[----:B------:R-:W2:Y:S07]  /*0030*/  S2R R9, SR_TID.X ;  /* 0x0000000000097919 */ /* 0x000eae0000002100 */
[----:B------:R-:W3:Y:S01]  /*0040*/  LDC.64 R28, c[0x0][0x380] ;  /* 0x0000e000ff1c7b82 */ /* 0x000ee20000000a00 */
[----:B-1----:R-:W-:Y:S01]  /*0050*/  USHF.L.U32 UR5, UR5, 0x6, URZ ;  /* 0x0000000605057899 */ /* 0x002fe200080006ff */
[----:B0-----:R-:W-:-:S02]  /*0060*/  SHF.L.U32 R0, R0, 0x6, RZ ;  /* 0x0000000600007819 */ /* 0x001fc400000006ff */
[--C-:B--2---:R-:W-:Y:S02]  /*0070*/  SHF.R.U32.HI R3, RZ, 0x3, R9.reuse ;  /* 0x00000003ff037819 */ /* 0x104fe40000011609 */
[----:B------:R-:W-:Y:S02]  /*0080*/  LOP3.LUT R2, R0, 0x3f, R9, 0xf8, !PT ;  /* 0x0000003f00027812 */ /* 0x000fe400078ef809 */
[----:B------:R-:W-:Y:S02]  /*0090*/  IADD3 R5, PT, PT, R3, UR5, RZ ;  /* 0x0000000503057c10 */ /* 0x000fe4000fffe0ff */
[----:B---3--:R-:W-:-:S04]  /*00a0*/  ISETP.GE.U32.AND P0, PT, R2, R29, PT ;  /* 0x0000001d0200720c */ /* 0x008fc80003f06070 */
[----:B------:R-:W-:-:S13]  /*00b0*/  ISETP.GE.U32.OR P0, PT, R5, R28, P0 ;  /* 0x0000001c0500720c */ /* 0x000fda0000706470 */
[----:B------:R-:W-:Y:S05]  /*00c0*/  @P0 EXIT ;  /* 0x000000000000094d */ /* 0x000fea0003800000 */
[----:B------:R-:W0:Y:S01]  /*00d0*/  LDC R2, c[0x0][0x388] ;  /* 0x0000e200ff027b82 */ /* 0x000e220000000800 */
[----:B------:R-:W1:Y:S01]  /*00e0*/  LDCU.64 UR10, c[0x0][0x358] ;  /* 0x00006b00ff0a77ac */ /* 0x000e620008000a00 */
[----:B------:R-:W-:Y:S01]  /*00f0*/  HFMA2 R43, -RZ, RZ, 0, 0 ;  /* 0x00000000ff2b7431 */ /* 0x000fe200000001ff */
[----:B------:R-:W-:Y:S01]  /*0100*/  LOP3.LUT R30, R9, 0x3f, RZ, 0xc0, !PT ;  /* 0x0000003f091e7812 */ /* 0x000fe200078ec0ff */
[----:B------:R-:W-:Y:S01]  /*0110*/  HFMA2 R27, -RZ, RZ, 0, 0 ;  /* 0x00000000ff1b7431 */ /* 0x000fe200000001ff */
[----:B------:R-:W-:Y:S02]  /*0120*/  SHF.R.U32.HI R4, RZ, 0x6, R9 ;  /* 0x00000006ff047819 */ /* 0x000fe40000011609 */
[----:B------:R-:W-:Y:S02]  /*0130*/  CS2R R20, SRZ ;  /* 0x0000000000147805 */ /* 0x000fe4000001ff00 */
[----:B------:R-:W-:Y:S02]  /*0140*/  MOV R45, RZ ;  /* 0x000000ff002d7202 */ /* 0x000fe40000000f00 */
[----:B------:R-:W-:-:S02]  /*0150*/  CS2R R22, SRZ ;  /* 0x0000000000167805 */ /* 0x000fc4000001ff00 */
[----:B------:R-:W-:Y:S02]  /*0160*/  MOV R25, RZ ;  /* 0x000000ff00197202 */ /* 0x000fe40000000f00 */
[----:B0-----:R-:W-:-:S13]  /*0170*/  ISETP.GE.AND P0, PT, R2, 0x1, PT ;  /* 0x000000010200780c */ /* 0x001fda0003f06270 */
[----:B-1----:R-:W-:Y:S05]  /*0180*/  @!P0 BRA `(.L_x_0) ;  /* 0x0000000800048947 */ /* 0x002fea0003800000 */
[----:B------:R-:W0:Y:S01]  /*0190*/  S2UR UR8, SR_CgaCtaId ;  /* 0x00000000000879c3 */ /* 0x000e220000008800 */
[----:B------:R-:W1:Y:S01]  /*01a0*/  LDCU.128 UR12, c[0x0][0x390] ;  /* 0x00007200ff0c77ac */ /* 0x000e620008000c00 */
[C---:B------:R-:W-:Y:S01]  /*01b0*/  LOP3.LUT R5, R9.reuse, 0x7, RZ, 0xc0, !PT ;  /* 0x0000000709057812 */ /* 0x040fe200078ec0ff */
[----:B------:R-:W-:Y:S01]  /*01c0*/  IMAD R4, R4, R29, R30 ;  /* 0x0000001d04047224 */ /* 0x000fe200078e021e */
[----:B------:R-:W-:Y:S01]  /*01d0*/  SHF.L.U32 R34, R9, 0x2, RZ ;  /* 0x0000000209227819 */ /* 0x000fe200000006ff */
[----:B------:R-:W-:Y:S01]  /*01e0*/  UMOV UR4, 0x400 ;  /* 0x0000040000047882 */ /* 0x000fe20000000000 */
[----:B------:R-:W-:Y:S01]  /*01f0*/  SHF.L.U32 R32, R29, 0x3, RZ ;  /* 0x000000031d207819 */ /* 0x000fe200000006ff */
[----:B------:R-:W-:Y:S01]  /*0200*/  IMAD R6, R3, R2, R5 ;  /* 0x0000000203067224 */ /* 0x000fe200078e0205 */
[----:B------:R-:W-:Y:S01]  /*0210*/  UIADD3 UR6, UPT, UPT, UR4, 0x800, URZ ;  /* 0x0000080004067890 */ /* 0x000fe2000fffe0ff */
[----:B------:R-:W-:Y:S01]  /*0220*/  IMAD.WIDE.U32 R4, R4, 0x4, RZ ;  /* 0x0000000404047825 */ /* 0x000fe200078e00ff */
[----:B------:R-:W-:-:S02]  /*0230*/  MOV R43, RZ ;  /* 0x000000ff002b7202 */ /* 0x000fc40000000f00 */
[----:B------:R-:W-:Y:S01]  /*0240*/  LOP3.LUT R31, R34, 0xf00, RZ, 0xc0, !PT ;  /* 0x00000f00221f7812 */ /* 0x000fe200078ec0ff */
[----:B------:R-:W-:-:S04]  /*0250*/  IMAD.WIDE.U32 R6, R6, 0x4, RZ ;  /* 0x0000000406067825 */ /* 0x000fc800078e00ff */
[----:B------:R-:W-:-:S04]  /*0260*/  IMAD.WIDE.U32 R4, R0, 0x4, R4 ;  /* 0x0000000400047825 */ /* 0x000fc800078e0004 */
[----:B------:R-:W-:Y:S01]  /*0270*/  IMAD R3, R2, UR5, RZ ;  /* 0x0000000502037c24 */ /* 0x000fe2000f8e02ff */
[----:B-1----:R-:W-:Y:S02]  /*0280*/  IADD3 R40, P1, PT, R4, UR14, RZ ;  /* 0x0000000e04287c10 */ /* 0x002fe4000ff3e0ff */
[----:B------:R-:W-:Y:S01]  /*0290*/  LOP3.LUT R4, R9, 0x3c0, RZ, 0xc0, !PT ;  /* 0x000003c009047812 */ /* 0x000fe200078ec0ff */
[----:B------:R-:W-:Y:S01]  /*02a0*/  IMAD.WIDE.U32 R6, R3, 0x4, R6 ;  /* 0x0000000403067825 */ /* 0x000fe200078e0006 */
[----:B0-----:R-:W-:Y:S01]  /*02b0*/  ULEA UR7, UR8, UR6, 0x18 ;  /* 0x0000000608077291 */ /* 0x001fe2000f8ec0ff */
[----:B------:R-:W-:Y:S01]  /*02c0*/  IADD3.X R41, PT, PT, R5, UR15, RZ, P1, !PT ;  /* 0x0000000f05297c10 */ /* 0x000fe20008ffe4ff */
[----:B------:R-:W-:Y:S01]  /*02d0*/  ULEA UR6, UR8, UR4, 0x18 ;  /* 0x0000000408067291 */ /* 0x000fe2000f8ec0ff */
[----:B------:R-:W-:Y:S02]  /*02e0*/  LOP3.LUT R4, R4, 0x3f, R9, 0xf8, !PT ;  /* 0x0000003f04047812 */ /* 0x000fe400078ef809 */
[----:B------:R-:W-:Y:S01]  /*02f0*/  IADD3 R28, P0, PT, R6, UR12, RZ ;  /* 0x0000000c061c7c10 */ /* 0x000fe2000ff1e0ff */
[----:B------:R-:W-:Y:S01]  /*0300*/  UMOV UR4, URZ ;  /* 0x000000ff00047c82 */ /* 0x000fe20008000000 */
[----:B------:R-:W-:-:S02]  /*0310*/  LEA R33, R4, UR7, 0x2 ;  /* 0x0000000704217c11 */ /* 0x000fc4000f8e10ff */
[----:B------:R-:W-:Y:S02]  /*0320*/  IADD3.X R3, PT, PT, R7, UR13, RZ, P0, !PT ;  /* 0x0000000d07037c10 */ /* 0x000fe400087fe4ff */
[----:B------:R-:W-:-:S07]  /*0330*/  LEA R30, R30, UR7, 0x2 ;  /* 0x000000071e1e7c11 */ /* 0x000fce000f8e10ff */
.L_x_1:
[----:B------:R-:W-:Y:S01]  /*0340*/  MOV R9, R3 ;  /* 0x0000000300097202 */ /* 0x000fe20000000f00 */
[----:B------:R-:W2:Y:S01]  /*0350*/  LDG.E R10, desc[UR10][R40.64] ;  /* 0x0000000a280a7981 */ /* 0x000ea2000c1e1900 */
[----:B------:R-:W-:-:S05]  /*0360*/  MOV R8, R28 ;  /* 0x0000001c00087202 */ /* 0x000fca0000000f00 */
[----:B------:R-:W3:Y:S04]  /*0370*/  LDG.E R9, desc[UR10][R8.64] ;  /* 0x0000000a08097981 */ /* 0x000ee8000c1e1900 */
[----:B---3--:R-:W-:Y:S04]  /*0380*/  STS [R34+UR6], R9 ;  /* 0x0000000922007988 */ /* 0x008fe80008000806 */
[----:B--2---:R-:W-:Y:S01]  /*0390*/  STS [R33], R10 ;  /* 0x0000000a21007388 */ /* 0x004fe20000000800 */
[----:B------:R-:W-:Y:S06]  /*03a0*/  BAR.SYNC.DEFER_BLOCKING 0x0 ;  /* 0x0000000000007b1d */ /* 0x000fec0000010000 */
[----:B------:R-:W-:Y:S04]  /*03b0*/  LDS R39, [R30] ;  /* 0x000000001e277984 */ /* 0x000fe80000000800 */
[----:B------:R-:W0:Y:S04]  /*03c0*/  LDS.128 R4, [R31+UR6] ;  /* 0x000000061f047984 */ /* 0x000e280008000c00 */
[----:B------:R-:W1:Y:S04]  /*03d0*/  LDS R24, [R30+0x100] ;  /* 0x000100001e187984 */ /* 0x000e680000000800 */
[----:B------:R-:W2:Y:S04]  /*03e0*/  LDS.128 R12, [R31+UR6+0x20] ;  /* 0x000020061f0c7984 */ /* 0x000ea80008000c00 */
[----:B------:R-:W3:Y:S04]  /*03f0*/  LDS.128 R16, [R31+UR6+0x40] ;  /* 0x000040061f107984 */ /* 0x000ee80008000c00 */
[----:B------:R-:W4:Y:S04]  /*0400*/  LDS R35, [R30+0x200] ;  /* 0x000200001e237984 */ /* 0x000f280000000800 */
[----:B------:R-:W5:Y:S01]  /*0410*/  LDS R36, [R30+0x300] ;  /* 0x000300001e247984 */ /* 0x000f620000000800 */
[----:B0-----:R-:W-:-:S04]  /*0420*/  FFMA R11, R39, R4, R22 ;  /* 0x00000004270b7223 */ /* 0x001fc80000000016 */
[----:B-1----:R-:W-:Y:S02]  /*0430*/  FFMA R4, R24, R5, R11 ;  /* 0x0000000518047223 */ /* 0x002fe4000000000b */
[----:B------:R-:W0:Y:S01]  /*0440*/  LDS.128 R8, [R31+UR6+0x80] ;  /* 0x000080061f087984 */ /* 0x000e220008000c00 */
[C---:B--2---:R-:W-:Y:S01]  /*0450*/  FFMA R12, R39.reuse, R12, R25 ;  /* 0x0000000c270c7223 */ /* 0x044fe20000000019 */
[----:B---3--:R-:W-:-:S03]  /*0460*/  FFMA R16, R39, R16, R27 ;  /* 0x0000001027107223 */ /* 0x008fc6000000001b */
[C---:B------:R-:W-:Y:S01]  /*0470*/  FFMA R13, R24.reuse, R13, R12 ;  /* 0x0000000d180d7223 */ /* 0x040fe2000000000c */
[C---:B----4-:R-:W-:Y:S01]  /*0480*/  FFMA R5, R35.reuse, R6, R4 ;  /* 0x0000000623057223 */ /* 0x050fe20000000004 */
[----:B------:R-:W-:Y:S02]  /*0490*/  FFMA R17, R24, R17, R16 ;  /* 0x0000001118117223 */ /* 0x000fe40000000010 */
[C---:B------:R-:W-:Y:S01]  /*04a0*/  FFMA R14, R35.reuse, R14, R13 ;  /* 0x0000000e230e7223 */ /* 0x040fe2000000000d */
[C---:B-----5:R-:W-:Y:S01]  /*04b0*/  FFMA R42, R36.reuse, R7, R5 ;  /* 0x00000007242a7223 */ /* 0x060fe20000000005 */
[----:B------:R-:W-:Y:S01]  /*04c0*/  FFMA R18, R35, R18, R17 ;  /* 0x0000001223127223 */ /* 0x000fe20000000011 */
[----:B------:R-:W1:Y:S01]  /*04d0*/  LDS.128 R4, [R31+UR6+0x60] ;  /* 0x000060061f047984 */ /* 0x000e620008000c00 */
[C---:B------:R-:W-:Y:S02]  /*04e0*/  FFMA R37, R36.reuse, R15, R14 ;  /* 0x0000000f24257223 */ /* 0x040fe4000000000e */
[----:B------:R-:W-:Y:S01]  /*04f0*/  FFMA R38, R36, R19, R18 ;  /* 0x0000001324267223 */ /* 0x000fe20000000012 */
[----:B------:R-:W2:Y:S04]  /*0500*/  LDS.128 R12, [R31+UR6+0xa0] ;  /* 0x0000a0061f0c7984 */ /* 0x000ea80008000c00 */
[----:B------:R-:W3:Y:S01]  /*0510*/  LDS.128 R16, [R31+UR6+0xc0] ;  /* 0x0000c0061f107984 */ /* 0x000ee20008000c00 */
[----:B0-----:R-:W-:-:S04]  /*0520*/  FFMA R8, R39, R8, R45 ;  /* 0x0000000827087223 */ /* 0x001fc8000000002d */
[----:B------:R-:W-:-:S04]  /*0530*/  FFMA R9, R24, R9, R8 ;  /* 0x0000000918097223 */ /* 0x000fc80000000008 */
[----:B------:R-:W-:Y:S01]  /*0540*/  FFMA R10, R35, R10, R9 ;  /* 0x0000000a230a7223 */ /* 0x000fe20000000009 */
[C---:B-1----:R-:W-:Y:S01]  /*0550*/  FFMA R23, R39.reuse, R4, R23 ;  /* 0x0000000427177223 */ /* 0x042fe20000000017 */
[----:B--2---:R-:W-:-:S03]  /*0560*/  FFMA R12, R39, R12, R21 ;  /* 0x0000000c270c7223 */ /* 0x004fc60000000015 */
[C---:B------:R-:W-:Y:S01]  /*0570*/  FFMA R4, R24.reuse, R5, R23 ;  /* 0x0000000518047223 */ /* 0x040fe20000000017 */
[----:B---3--:R-:W-:Y:S02]  /*0580*/  FFMA R9, R39, R16, R20 ;  /* 0x0000001027097223 */ /* 0x008fe40000000014 */
[----:B------:R-:W0:Y:S01]  /*0590*/  LDS.128 R20, [R31+UR6+0xe0] ;  /* 0x0000e0061f147984 */ /* 0x000e220008000c00 */
[----:B------:R-:W-:Y:S01]  /*05a0*/  FFMA R5, R35, R6, R4 ;  /* 0x0000000623057223 */ /* 0x000fe20000000004 */
[C---:B------:R-:W-:Y:S01]  /*05b0*/  FFMA R13, R24.reuse, R13, R12 ;  /* 0x0000000d180d7223 */ /* 0x040fe2000000000c */
[----:B------:R-:W-:-:S03]  /*05c0*/  FFMA R6, R24, R17, R9 ;  /* 0x0000001118067223 */ /* 0x000fc60000000009 */
[C---:B------:R-:W-:Y:S01]  /*05d0*/  FFMA R14, R35.reuse, R14, R13 ;  /* 0x0000000e230e7223 */ /* 0x040fe2000000000d */
[----:B------:R-:W-:Y:S01]  /*05e0*/  FFMA R6, R35, R18, R6 ;  /* 0x0000001223067223 */ /* 0x000fe20000000006 */
[C---:B------:R-:W-:Y:S01]  /*05f0*/  FFMA R17, R36.reuse, R7, R5 ;  /* 0x0000000724117223 */ /* 0x040fe20000000005 */
[----:B------:R-:W-:Y:S01]  /*0600*/  FFMA R44, R36, R11, R10 ;  /* 0x0000000b242c7223 */ /* 0x000fe2000000000a */
[----:B0-----:R-:W-:Y:S02]  /*0610*/  FFMA R4, R39, R20, R43 ;  /* 0x0000001427047223 */ /* 0x001fe4000000002b */
[----:B------:R-:W-:Y:S02]  /*0620*/  LDS R20, [R30+0x500] ;  /* 0x000500001e147984 */ /* 0x000fe40000000800 */
[----:B------:R-:W-:Y:S02]  /*0630*/  FFMA R4, R24, R21, R4 ;  /* 0x0000001518047223 */ /* 0x000fe40000000004 */
[----:B------:R-:W-:Y:S04]  /*0640*/  LDS R21, [R30+0x400] ;  /* 0x000400001e157984 */ /* 0x000fe80000000800 */
[----:B------:R-:W0:Y:S01]  /*0650*/  LDS.128 R24, [R31+UR6+0x10] ;  /* 0x000010061f187984 */ /* 0x000e220008000c00 */
[----:B------:R-:W-:Y:S01]  /*0660*/  FFMA R35, R35, R22, R4 ;  /* 0x0000001623237223 */ /* 0x000fe20000000004 */
[C---:B------:R-:W-:Y:S01]  /*0670*/  FFMA R43, R36.reuse, R15, R14 ;  /* 0x0000000f242b7223 */ /* 0x040fe2000000000e */
[C---:B------:R-:W-:Y:S01]  /*0680*/  FFMA R39, R36.reuse, R19, R6 ;  /* 0x0000001324277223 */ /* 0x040fe20000000006 */
[----:B------:R-:W-:Y:S01]  /*0690*/  LDS.128 R12, [R31+UR6+0x50] ;  /* 0x000050061f0c7984 */ /* 0x000fe20008000c00 */
[----:B------:R-:W-:-:S03]  /*06a0*/  FFMA R36, R36, R23, R35 ;  /* 0x0000001724247223 */ /* 0x000fc60000000023 */
[----:B------:R-:W1:Y:S04]  /*06b0*/  LDS R35, [R30+0x600] ;  /* 0x000600001e237984 */ /* 0x000e680000000800 */
[----:B------:R-:W2:Y:S01]  /*06c0*/  LDS.128 R4, [R31+UR6+0x30] ;  /* 0x000030061f047984 */ /* 0x000ea20008000c00 */
[----:B0-----:R-:W-:-:S03]  /*06d0*/  FFMA R9, R21, R24, R42 ;  /* 0x0000001815097223 */ /* 0x001fc6000000002a */
[----:B------:R-:W0:Y:S01]  /*06e0*/  LDS R24, [R30+0x700] ;  /* 0x000700001e187984 */ /* 0x000e220000000800 */
[----:B------:R-:W-:-:S04]  /*06f0*/  FFMA R8, R20, R25, R9 ;  /* 0x0000001914087223 */ /* 0x000fc80000000009 */
[----:B-1----:R-:W-:Y:S02]  /*0700*/  FFMA R19, R35, R26, R8 ;  /* 0x0000001a23137223 */ /* 0x002fe40000000008 */
[----:B------:R-:W1:Y:S01]  /*0710*/  LDS.128 R8, [R31+UR6+0x70] ;  /* 0x000070061f087984 */ /* 0x000e620008000c00 */
[----:B--2---:R-:W-:-:S04]  /*0720*/  FFMA R4, R21, R4, R37 ;  /* 0x0000000415047223 */ /* 0x004fc80000000025 */
[----:B------:R-:W-:Y:S01]  /*0730*/  FFMA R4, R20, R5, R4 ;  /* 0x0000000514047223 */ /* 0x000fe20000000004 */
[----:B------:R-:W-:-:S03]  /*0740*/  FFMA R5, R21, R12, R38 ;  /* 0x0000000c15057223 */ /* 0x000fc60000000026 */
[C---:B------:R-:W-:Y:S01]  /*0750*/  FFMA R6, R35.reuse, R6, R4 ;  /* 0x0000000623067223 */ /* 0x040fe20000000004 */
[----:B------:R-:W-:Y:S01]  /*0760*/  FFMA R4, R20, R13, R5 ;  /* 0x0000000d14047223 */ /* 0x000fe20000000005 */
[C---:B0-----:R-:W-:Y:S02]  /*0770*/  FFMA R22, R24.reuse, R27, R19 ;  /* 0x0000001b18167223 */ /* 0x041fe40000000013 */
[----:B------:R-:W-:Y:S01]  /*0780*/  FFMA R25, R24, R7, R6 ;  /* 0x0000000718197223 */ /* 0x000fe20000000006 */
[----:B------:R-:W-:Y:S02]  /*0790*/  FFMA R27, R35, R14, R4 ;  /* 0x0000000e231b7223 */ /* 0x000fe40000000004 */
[----:B------:R-:W0:Y:S01]  /*07a0*/  LDS.128 R4, [R31+UR6+0xb0] ;  /* 0x0000b0061f047984 */ /* 0x000e220008000c00 */
[----:B-1----:R-:W-:-:S03]  /*07b0*/  FFMA R8, R21, R8, R17 ;  /* 0x0000000815087223 */ /* 0x002fc60000000011 */
[----:B------:R-:W1:Y:S01]  /*07c0*/  LDS.128 R16, [R31+UR6+0x90] ;  /* 0x000090061f107984 */ /* 0x000e620008000c00 */
[----:B------:R-:W-:-:S04]  /*07d0*/  FFMA R9, R20, R9, R8 ;  /* 0x0000000914097223 */ /* 0x000fc80000000008 */
[----:B------:R-:W-:Y:S01]  /*07e0*/  FFMA R10, R35, R10, R9 ;  /* 0x0000000a230a7223 */ /* 0x000fe20000000009 */
[----:B------:R-:W-:-:S03]  /*07f0*/  FFMA R27, R24, R15, R27 ;  /* 0x0000000f181b7223 */ /* 0x000fc6000000001b */
[----:B------:R-:W-:Y:S02]  /*0800*/  FFMA R23, R24, R11, R10 ;  /* 0x0000000b18177223 */ /* 0x000fe4000000000a */
[----:B------:R-:W2:Y:S01]  /*0810*/  LDS.128 R8, [R31+UR6+0xd0] ;  /* 0x0000d0061f087984 */ /* 0x000ea20008000c00 */
[C---:B0-----:R-:W-:Y:S01]  /*0820*/  FFMA R12, R21.reuse, R4, R43 ;  /* 0x00000004150c7223 */ /* 0x041fe2000000002b */
[----:B-1----:R-:W-:-:S03]  /*0830*/  FFMA R13, R21, R16, R44 ;  /* 0x00000010150d7223 */ /* 0x002fc6000000002c */
[C---:B------:R-:W-:Y:S01]  /*0840*/  FFMA R5, R20.reuse, R5, R12 ;  /* 0x0000000514057223 */ /* 0x040fe2000000000c */
[----:B------:R-:W-:Y:S02]  /*0850*/  FFMA R4, R20, R17, R13 ;  /* 0x0000001114047223 */ /* 0x000fe4000000000d */
[----:B------:R-:W0:Y:S01]  /*0860*/  LDS.128 R12, [R31+UR6+0xf0] ;  /* 0x0000f0061f0c7984 */ /* 0x000e220008000c00 */
[----:B------:R-:W-:Y:S01]  /*0870*/  UIADD3 UR4, UPT, UPT, UR4, 0x8, URZ ;  /* 0x0000000804047890 */ /* 0x000fe2000fffe0ff */
[----:B------:R-:W-:Y:S05]  /*0880*/  BAR.SYNC.DEFER_BLOCKING 0x0 ;  /* 0x0000000000007b1d */ /* 0x000fea0000010000 */
[----:B------:R-:W-:Y:S01]  /*0890*/  ISETP.LE.AND P0, PT, R2, UR4, PT ;  /* 0x0000000402007c0c */ /* 0x000fe2000bf03270 */
[----:B--2---:R-:W-:-:S04]  /*08a0*/  FFMA R8, R21, R8, R39 ;  /* 0x0000000815087223 */ /* 0x004fc80000000027 */
[----:B------:R-:W-:Y:S01]  /*08b0*/  FFMA R9, R20, R9, R8 ;  /* 0x0000000914097223 */ /* 0x000fe20000000008 */
[C---:B------:R-:W-:Y:S01]  /*08c0*/  FFMA R45, R35.reuse, R18, R4 ;  /* 0x00000012232d7223 */ /* 0x040fe20000000004 */
[C---:B------:R-:W-:Y:S01]  /*08d0*/  FFMA R6, R35.reuse, R6, R5 ;  /* 0x0000000623067223 */ /* 0x040fe20000000005 */
[----:B------:R-:W-:Y:S01]  /*08e0*/  IADD3 R28, P1, PT, R28, 0x20, RZ ;  /* 0x000000201c1c7810 */ /* 0x000fe20007f3e0ff */
[----:B------:R-:W-:Y:S01]  /*08f0*/  FFMA R10, R35, R10, R9 ;  /* 0x0000000a230a7223 */ /* 0x000fe20000000009 */
[----:B------:R-:W-:-:S04]  /*0900*/  IMAD.WIDE R40, R32, 0x4, R40 ;  /* 0x0000000420287825 */ /* 0x000fc800078e0228 */
[----:B------:R-:W-:Y:S01]  /*0910*/  FFMA R45, R24, R19, R45 ;  /* 0x00000013182d7223 */ /* 0x000fe2000000002d */
[----:B------:R-:W-:Y:S01]  /*0920*/  IADD3.X R3, PT, PT, RZ, R3, RZ, P1, !PT ;  /* 0x00000003ff037210 */ /* 0x000fe20000ffe4ff */
[----:B0-----:R-:W-:-:S04]  /*0930*/  FFMA R21, R21, R12, R36 ;  /* 0x0000000c15157223 */ /* 0x001fc80000000024 */
[----:B------:R-:W-:-:S04]  /*0940*/  FFMA R13, R20, R13, R21 ;  /* 0x0000000d140d7223 */ /* 0x000fc80000000015 */
[----:B------:R-:W-:Y:S01]  /*0950*/  FFMA R14, R35, R14, R13 ;  /* 0x0000000e230e7223 */ /* 0x000fe2000000000d */
[C---:B------:R-:W-:Y:S01]  /*0960*/  FFMA R21, R24.reuse, R7, R6 ;  /* 0x0000000718157223 */ /* 0x040fe20000000006 */
[C---:B------:R-:W-:Y:S02]  /*0970*/  FFMA R20, R24.reuse, R11, R10 ;  /* 0x0000000b18147223 */ /* 0x040fe4000000000a */
[----:B------:R-:W-:Y:S01]  /*0980*/  FFMA R43, R24, R15, R14 ;  /* 0x0000000f182b7223 */ /* 0x000fe2000000000e */
[----:B------:R-:W-:Y:S06]  /*0990*/  @!P0 BRA `(.L_x_1) ;  /* 0xfffffff800688947 */ /* 0x000fec000383ffff */
.L_x_0:
[----:B------:R-:W0:Y:S01]  /*09a0*/  S2R R3, SR_TID.X ;  /* 0x0000000000037919 */ /* 0x000e220000002100 */
[----:B------:R-:W1:Y:S01]  /*09b0*/  LDCU.64 UR6, c[0x0][0x3a8] ;  /* 0x00007500ff0677ac */ /* 0x000e620008000a00 */
[----:B------:R-:W-:Y:S01]  /*09c0*/  IMAD R0, R29, UR5, R0 ;  /* 0x000000051d007c24 */ /* 0x000fe2000f8e0200 */
[----:B------:R-:W2:Y:S01]  /*09d0*/  LDCU UR4, c[0x0][0x3a0] ;  /* 0x00007400ff0477ac */ /* 0x000ea20008000800 */
[----:B------:R-:W3:Y:S01]  /*09e0*/  LDCU UR8, c[0x0][0x38c] ;  /* 0x00007180ff0877ac */ /* 0x000ee20008000800 */
[----:B0-----:R-:W-:Y:S02]  /*09f0*/  SHF.R.U32.HI R2, RZ, 0x6, R3 ;  /* 0x00000006ff027819 */ /* 0x001fe40000011603 */
[----:B------:R-:W-:-:S03]  /*0a00*/  LOP3.LUT R3, R3, 0x3f, RZ, 0xc0, !PT ;  /* 0x0000003f03037812 */ /* 0x000fc600078ec0ff */
[----:B------:R-:W-:-:S05]  /*0a10*/  IMAD R2, R2, R29, RZ ;  /* 0x0000001d02027224 */ /* 0x000fca00078e02ff */
[----:B------:R-:W-:-:S04]  /*0a20*/  LEA R2, R2, R3, 0x3 ;  /* 0x0000000302027211 */ /* 0x000fc800078e18ff */
[----:B------:R-:W-:-:S04]  /*0a30*/  IADD3 R3, P0, PT, R0, R2, RZ ;  /* 0x0000000200037210 */ /* 0x000fc80007f1e0ff */
[----:B------:R-:W-:Y:S02]  /*0a40*/  IADD3.X R4, PT, PT, RZ, RZ, RZ, P0, !PT ;  /* 0x000000ffff047210 */ /* 0x000fe400007fe4ff */
[----:B-1----:R-:W-:-:S04]  /*0a50*/  LEA R6, P0, R3, UR6, 0x2 ;  /* 0x0000000603067c11 */ /* 0x002fc8000f8010ff */
[----:B------:R-:W-:-:S05]  /*0a60*/  LEA.HI.X R7, R3, UR7, R4, 0x2, P0 ;  /* 0x0000000703077c11 */ /* 0x000fca00080f1404 */
[----:B------:R-:W2:Y:S01]  /*0a70*/  LDG.E R3, desc[UR10][R6.64] ;  /* 0x0000000a06037981 */ /* 0x000ea2000c1e1900 */
[----:B------:R-:W-:-:S04]  /*0a80*/  IADD3 R4, PT, PT, R2, R29, RZ ;  /* 0x0000001d02047210 */ /* 0x000fc80007ffe0ff */
[----:B------:R-:W-:-:S04]  /*0a90*/  IADD3 R8, P0, PT, R0, R4, RZ ;  /* 0x0000000400087210 */ /* 0x000fc80007f1e0ff */
[----:B------:R-:W-:Y:S02]  /*0aa0*/  IADD3.X R9, PT, PT, RZ, RZ, RZ, P0, !PT ;  /* 0x000000ffff097210 */ /* 0x000fe400007fe4ff */
[----:B------:R-:W-:Y:S01]  /*0ab0*/  LEA R2, P0, R8, UR6, 0x2 ;  /* 0x0000000608027c11 */ /* 0x000fe2000f8010ff */
[----:B--2---:R-:W-:-:S03]  /*0ac0*/  FMUL R5, R3, UR4 ;  /* 0x0000000403057c20 */ /* 0x004fc60008400000 */
[----:B------:R-:W-:Y:S01]  /*0ad0*/  LEA.HI.X R3, R8, UR7, R9, 0x2, P0 ;  /* 0x0000000708037c11 */ /* 0x000fe200080f1409 */
[----:B---3--:R-:W-:-:S05]  /*0ae0*/  FFMA R9, R22, UR8, R5 ;  /* 0x0000000816097c23 */ /* 0x008fca0008000005 */
[----:B------:R0:W-:Y:S04]  /*0af0*/  STG.E desc[UR10][R6.64], R9 ;  /* 0x0000000906007986 */ /* 0x0001e8000c10190a */
[----:B------:R-:W2:Y:S01]  /*0b00*/  LDG.E R5, desc[UR10][R2.64] ;  /* 0x0000000a02057981 */ /* 0x000ea2000c1e1900 */
[----:B------:R-:W-:-:S04]  /*0b10*/  IADD3 R10, PT, PT, R4, R29, RZ ;  /* 0x0000001d040a7210 */ /* 0x000fc80007ffe0ff */
[----:B------:R-:W-:-:S04]  /*0b20*/  IADD3 R11, P0, PT, R0, R10, RZ ;  /* 0x0000000a000b7210 */ /* 0x000fc80007f1e0ff */
[----:B------:R-:W-:Y:S02]  /*0b30*/  IADD3.X R12, PT, PT, RZ, RZ, RZ, P0, !PT ;  /* 0x000000ffff0c7210 */ /* 0x000fe400007fe4ff */
[----:B------:R-:W-:Y:S01]  /*0b40*/  LEA R4, P0, R11, UR6, 0x2 ;  /* 0x000000060b047c11 */ /* 0x000fe2000f8010ff */
[----:B--2---:R-:W-:-:S03]  /*0b50*/  FMUL R8, R5, UR4 ;  /* 0x0000000405087c20 */ /* 0x004fc60008400000 */
[----:B------:R-:W-:Y:S01]  /*0b60*/  LEA.HI.X R5, R11, UR7, R12, 0x2, P0 ;  /* 0x000000070b057c11 */ /* 0x000fe200080f140c */
[----:B------:R-:W-:-:S05]  /*0b70*/  FFMA R25, R25, UR8, R8 ;  /* 0x0000000819197c23 */ /* 0x000fca0008000008 */
[----:B------:R1:W-:Y:S04]  /*0b80*/  STG.E desc[UR10][R2.64], R25 ;  /* 0x0000001902007986 */ /* 0x0003e8000c10190a */
[----:B------:R-:W2:Y:S01]  /*0b90*/  LDG.E R8, desc[UR10][R4.64] ;  /* 0x0000000a04087981 */ /* 0x000ea2000c1e1900 */
[----:B------:R-:W-:-:S04]  /*0ba0*/  IADD3 R10, PT, PT, R10, R29, RZ ;  /* 0x0000001d0a0a7210 */ /* 0x000fc80007ffe0ff */
[----:B0-----:R-:W-:-:S04]  /*0bb0*/  IADD3 R7, P0, PT, R0, R10, RZ ;  /* 0x0000000a00077210 */ /* 0x001fc80007f1e0ff */
[----:B------:R-:W-:Y:S02]  /*0bc0*/  IADD3.X R12, PT, PT, RZ, RZ, RZ, P0, !PT ;  /* 0x000000ffff0c7210 */ /* 0x000fe400007fe4ff */
[----:B------:R-:W-:-:S04]  /*0bd0*/  LEA R6, P0, R7, UR6, 0x2 ;  /* 0x0000000607067c11 */ /* 0x000fc8000f8010ff */
[----:B------:R-:W-:Y:S01]  /*0be0*/  LEA.HI.X R7, R7, UR7, R12, 0x2, P0 ;  /* 0x0000000707077c11 */ /* 0x000fe200080f140c */
[----:B--2---:R-:W-:-:S04]  /*0bf0*/  FMUL R8, R8, UR4 ;  /* 0x0000000408087c20 */ /* 0x004fc80008400000 */
[----:B------:R-:W-:-:S05]  /*0c00*/  FFMA R27, R27, UR8, R8 ;  /* 0x000000081b1b7c23 */ /* 0x000fca0008000008 */
[----:B------:R0:W-:Y:S04]  /*0c10*/  STG.E desc[UR10][R4.64], R27 ;  /* 0x0000001b04007986 */ /* 0x0001e8000c10190a */
[----:B------:R-:W2:Y:S01]  /*0c20*/  LDG.E R9, desc[UR10][R6.64] ;  /* 0x0000000a06097981 */ /* 0x000ea2000c1e1900 */
[----:B------:R-:W-:-:S04]  /*0c30*/  IADD3 R10, PT, PT, R10, R29, RZ ;  /* 0x0000001d0a0a7210 */ /* 0x000fc80007ffe0ff */
[----:B-1----:R-:W-:-:S04]  /*0c40*/  IADD3 R3, P0, PT, R0, R10, RZ ;  /* 0x0000000a00037210 */ /* 0x002fc80007f1e0ff */
        /* <DEDUP_REMOVED lines=8> */
[----:B------:R-:W-:-:S04]  /*0cd0*/  IADD3 R3, P0, PT, R0, R10, RZ ;  /* 0x0000000a00037210 */ /* 0x000fc80007f1e0ff */
[----:B------:R-:W-:Y:S02]  /*0ce0*/  IADD3.X R12, PT, PT, RZ, RZ, RZ, P0, !PT ;  /* 0x000000ffff0c7210 */ /* 0x000fe400007fe4ff */
[----:B0-----:R-:W-:-:S04]  /*0cf0*/  LEA R4, P0, R3, UR6, 0x2 ;  /* 0x0000000603047c11 */ /* 0x001fc8000f8010ff */
        /* <DEDUP_REMOVED lines=12> */
[----:B------:R-:W-:Y:S04]  /*0dc0*/  STG.E desc[UR10][R4.64], R21 ;  /* 0x0000001504007986 */ /* 0x000fe8000c10190a */
[----:B------:R-:W0:Y:S01]  /*0dd0*/  LDG.E R7, desc[UR10][R2.64] ;  /* 0x0000000a02077981 */ /* 0x000e22000c1e1900 */
[----:B------:R-:W-:-:S04]  /*0de0*/  IADD3 R29, PT, PT, R10, R29, RZ ;  /* 0x0000001d0a1d7210 */ /* 0x000fc80007ffe0ff */
[----:B------:R-:W-:-:S04]  /*0df0*/  IADD3 R29, P0, PT, R0, R29, RZ ;  /* 0x0000001d001d7210 */ /* 0x000fc80007f1e0ff */
[----:B------:R-:W-:Y:S02]  /*0e00*/  IADD3.X R0, PT, PT, RZ, RZ, RZ, P0, !PT ;  /* 0x000000ffff007210 */ /* 0x000fe400007fe4ff */
[----:B------:R-:W-:Y:S01]  /*0e10*/  LEA R6, P0, R29, UR6, 0x2 ;  /* 0x000000061d067c11 */ /* 0x000fe2000f8010ff */
[----:B0-----:R-:W-:-:S03]  /*0e20*/  FMUL R9, R7, UR4 ;  /* 0x0000000407097c20 */ /* 0x001fc60008400000 */
[----:B------:R-:W-:Y:S01]  /*0e30*/  LEA.HI.X R7, R29, UR7, R0, 0x2, P0 ;  /* 0x000000071d077c11 */ /* 0x000fe200080f1400 */
[----:B------:R-:W-:-:S05]  /*0e40*/  FFMA R9, R20, UR8, R9 ;  /* 0x0000000814097c23 */ /* 0x000fca0008000009 */
[----:B------:R-:W-:Y:S04]  /*0e50*/  STG.E desc[UR10][R2.64], R9 ;  /* 0x0000000902007986 */ /* 0x000fe8000c10190a */
[----:B------:R-:W2:Y:S02]  /*0e60*/  LDG.E R0, desc[UR10][R6.64] ;  /* 0x0000000a06007981 */ /* 0x000ea4000c1e1900 */
[----:B--2---:R-:W-:-:S04]  /*0e70*/  FMUL R0, R0, UR4 ;  /* 0x0000000400007c20 */ /* 0x004fc80008400000 */
[----:B------:R-:W-:-:S05]  /*0e80*/  FFMA R43, R43, UR8, R0 ;  /* 0x000000082b2b7c23 */ /* 0x000fca0008000000 */
[----:B------:R-:W-:Y:S01]  /*0e90*/  STG.E desc[UR10][R6.64], R43 ;  /* 0x0000002b06007986 */ /* 0x000fe2000c10190a */
[----:B------:R-:W-:Y:S05]  /*0ea0*/  EXIT ;  /* 0x000000000000794d */ /* 0x000fea0003800000 */
.L_x_2:
[----:B------:R-:W-:-:S00]  /*0eb0*/  BRA `(.L_x_2) ;  /* 0xfffffffc00fc7947 */ /* 0x000fc0000383ffff */
[----:B------:R-:W-:-:S00]  /*0ec0*/  NOP ;  /* 0x0000000000007918 */ /* 0x000fc00000000000 */
        /* <DEDUP_REMOVED lines=11> */
.L_x_3:


//--------------------- .nv.shared._Z11sgemm_naiveiiifPKfS0_fPf --------------------------
	.section	.nv.shared._Z11sgemm_naiveiiifPKfS0_fPf,"aw",@nobits
	.sectionflags	@""
	.align	4
.nv.shared._Z11sgemm_naiveiiifPKfS0_fPf:
	.zero		5120


//--------------------- .nv.shared.reserved.0     --------------------------
	.section	.nv.shared.reserved.0,"aw",@nobits
	.weak		__nv_reservedSMEM_offset_0_alias
	.size		__nv_reservedSMEM_offset_0_alias, 0, 64
	.other		__nv_reservedSMEM_offset_0_alias,@"STO_CUDA_RESERVED_SHARED STV_DEFAULT"
__nv_reservedSMEM_offset_0_alias:
	.zero		0
	.zero		64


//--------------------- .nv.constant0._Z11sgemm_naiveiiifPKfS0_fPf --------------------------
	.section	.nv.constant0._Z11sgemm_naiveiiifPKfS0_fPf,"a",@progbits
	.sectionflags	@""
	.align	4
.nv.constant0._Z11sgemm_naiveiiifPKfS0_fPf:
	.zero		944


//--------------------- SYMBOLS --------------------------

	.type		.nv.reservedSmem.offset0,@object
	.size		.nv.reservedSmem.offset0,0x4
	.type		.nv.reservedSmem.cap,@object
	.size		.nv.reservedSmem.cap,0x4
